	.headerflags	@"EF_CUDA_TEXMODE_UNIFIED EF_CUDA_64BIT_ADDRESS EF_CUDA_ACCELERATORS EF_CUDA_SM90 EF_CUDA_VIRTUAL_SM(EF_CUDA_SM90)"
	.elftype	@"ET_EXEC"


//--------------------- .nv.info                  --------------------------
	.section	.nv.info,"",@"SHT_CUDA_INFO"
	.align	4


	//----- nvinfo : EIATTR_REGCOUNT
	.align		4
        /*0000*/ 	.byte	0x04, 0x2f
        /*0002*/ 	.short	(.L_1 - .L_0)
	.align		4
.L_0:
        /*0004*/ 	.word	index@(triton_poi_fused_leaky_relu_6)
        /*0008*/ 	.word	0x00000008


	//----- nvinfo : EIATTR_MIN_STACK_SIZE
	.align		4
.L_1:
        /*000c*/ 	.byte	0x04, 0x12
        /*000e*/ 	.short	(.L_3 - .L_2)
	.align		4
.L_2:
        /*0010*/ 	.word	index@(triton_poi_fused_leaky_relu_6)
        /*0014*/ 	.word	0x00000000


	//----- nvinfo : EIATTR_FRAME_SIZE
	.align		4
.L_3:
        /*0018*/ 	.byte	0x04, 0x11
        /*001a*/ 	.short	(.L_5 - .L_4)
	.align		4
.L_4:
        /*001c*/ 	.word	index@(triton_poi_fused_leaky_relu_6)
        /*0020*/ 	.word	0x00000000


	//----- nvinfo : EIATTR_MIN_STACK_SIZE
	.align		4
.L_5:
        /*0024*/ 	.byte	0x04, 0x12
        /*0026*/ 	.short	(.L_7 - .L_6)
	.align		4
.L_6:
        /*0028*/ 	.word	index@(triton_poi_fused_leaky_relu_6)
        /*002c*/ 	.word	0x00000000
.L_7:


//--------------------- .nv.info.triton_poi_fused_leaky_relu_6 --------------------------
	.section	.nv.info.triton_poi_fused_leaky_relu_6,"",@"SHT_CUDA_INFO"
	.sectionflags	@""
	.align	4


	//----- nvinfo : EIATTR_CUDA_API_VERSION
	.align		4
        /*0000*/ 	.byte	0x04, 0x37
        /*0002*/ 	.short	(.L_9 - .L_8)
.L_8:
        /*0004*/ 	.word	0x0000007c


	//----- nvinfo : EIATTR_KPARAM_INFO
	.align		4
.L_9:
        /*0008*/ 	.byte	0x04, 0x17
        /*000a*/ 	.short	(.L_11 - .L_10)
.L_10:
        /*000c*/ 	.word	0x00000000
        /*0010*/ 	.short	0x0001
        /*0012*/ 	.short	0x0008
        /*0014*/ 	.byte	0x00, 0xf0, 0x11, 0x00


	//----- nvinfo : EIATTR_KPARAM_INFO
	.align		4
.L_11:
        /*0018*/ 	.byte	0x04, 0x17
        /*001a*/ 	.short	(.L_13 - .L_12)
.L_12:
        /*001c*/ 	.word	0x00000000
        /*0020*/ 	.short	0x0000
        /*0022*/ 	.short	0x0000
        /*0024*/ 	.byte	0x00, 0xf4, 0x21, 0x00


	//----- nvinfo : EIATTR_SPARSE_MMA_MASK
	.align		4
.L_13:
        /*0028*/ 	.byte	0x03, 0x50
        /*002a*/ 	.short	0x0000


	//----- nvinfo : EIATTR_MAXREG_COUNT
	.align		4
        /*002c*/ 	.byte	0x03, 0x1b
        /*002e*/ 	.short	0x00ff


	//----- nvinfo : EIATTR_EXIT_INSTR_OFFSETS
	.align		4
        /*0030*/ 	.byte	0x04, 0x1c
        /*0032*/ 	.short	(.L_15 - .L_14)


	//   ....[0]....
.L_14:
        /*0034*/ 	.word	0x000000c0


	//----- nvinfo : EIATTR_REQNTID
	.align		4
.L_15:
        /*0038*/ 	.byte	0x04, 0x10
        /*003a*/ 	.short	(.L_17 - .L_16)
.L_16:
        /*003c*/ 	.word	0x00000080
        /*0040*/ 	.word	0x00000001
        /*0044*/ 	.word	0x00000001


	//----- nvinfo : EIATTR_CBANK_PARAM_SIZE
	.align		4
.L_17:
        /*0048*/ 	.byte	0x03, 0x19
        /*004a*/ 	.short	0x000c


	//----- nvinfo : EIATTR_PARAM_CBANK
	.align		4
        /*004c*/ 	.byte	0x04, 0x0a
        /*004e*/ 	.short	(.L_19 - .L_18)
	.align		4
.L_18:
        /*0050*/ 	.word	index@(.nv.constant0.triton_poi_fused_leaky_relu_6)
        /*0054*/ 	.short	0x0210
        /*0056*/ 	.short	0x000c


	//----- nvinfo : EIATTR_SW_WAR
	.align		4
.L_19:
        /*0058*/ 	.byte	0x04, 0x36
        /*005a*/ 	.short	(.L_21 - .L_20)
.L_20:
        /*005c*/ 	.word	0x00000008
.L_21:


//--------------------- .nv.callgraph             --------------------------
	.section	.nv.callgraph,"",@"SHT_CUDA_CALLGRAPH"
	.align	4
	.sectionentsize	8
	.align		4
        /*0000*/ 	.word	0x00000000
	.align		4
        /*0004*/ 	.word	0xffffffff
	.align		4
        /*0008*/ 	.word	0x00000000
	.align		4
        /*000c*/ 	.word	0xfffffffe
	.align		4
        /*0010*/ 	.word	0x00000000
	.align		4
        /*0014*/ 	.word	0xfffffffd
	.align		4
        /*0018*/ 	.word	0x00000000
	.align		4
        /*001c*/ 	.word	0xfffffffc


//--------------------- .text.triton_poi_fused_leaky_relu_6 --------------------------
	.section	.text.triton_poi_fused_leaky_relu_6,"ax",@progbits
	.align	128
        .global         triton_poi_fused_leaky_relu_6
        .type           triton_poi_fused_leaky_relu_6,@function
        .size           triton_poi_fused_leaky_relu_6,(.L_x_1 - triton_poi_fused_leaky_relu_6)
        .other          triton_poi_fused_leaky_relu_6,@"STO_CUDA_ENTRY STV_DEFAULT"
triton_poi_fused_leaky_relu_6:
.text.triton_poi_fused_leaky_relu_6:
[----:B------:R-:W-:Y:S01]  /*0000*/  LDC R1, c[0x0][0x28] ;  /* 0x00000a00ff017b82 */ /* 0x000fe20000000800 */
[----:B------:R-:W1:Y:S07]  /*0010*/  S2R R0, SR_TID.X ;  /* 0x0000000000007919 */ /* 0x000e6e0000002100 */
[----:B------:R-:W2:Y:S01]  /*0020*/  LDC.64 R2, c[0x0][0x210] ;  /* 0x00008400ff027b82 */ /* 0x000ea20000000a00 */
[----:B------:R-:W-:Y:S01]  /*0030*/  ULDC.64 UR4, c[0x0][0x208] ;  /* 0x0000820000047ab9 */ /* 0x000fe20000000a00 */
[----:B------:R-:W3:Y:S01]  /*0040*/  S2R R5, SR_CTAID.X ;  /* 0x0000000000057919 */ /* 0x000ee20000002500 */
[----:B-1----:R-:W-:-:S04]  /*0050*/  LOP3.LUT R0, R0, 0x7f, RZ, 0xc0, !PT ;  /* 0x0000007f00007812 */ /* 0x002fc800078ec0ff */
[----:B---3--:R-:W-:-:S05]  /*0060*/  LEA R5, R5, R0, 0x7 ;  /* 0x0000000005057211 */ /* 0x008fca00078e38ff */
[----:B--2---:R-:W-:-:S05]  /*0070*/  IMAD.WIDE R2, R5, 0x4, R2 ;  /* 0x0000000405027825 */ /* 0x004fca00078e0202 */
[----:B------:R-:W2:Y:S02]  /*0080*/  LDG.E R5, desc[UR4][R2.64] ;  /* 0x0000000402057981 */ /* 0x000ea4000c1e1900 */
[----:B--2---:R-:W-:-:S13]  /*0090*/  FSETP.GT.AND P0, PT, R5, RZ, PT ;  /* 0x000000ff0500720b */ /* 0x004fda0003f04000 */
[----:B------:R-:W-:-:S05]  /*00a0*/  @!P0 FMUL R5, R5, 0.20000000298023223877 ;  /* 0x3e4ccccd05058820 */ /* 0x000fca0000400000 */
[----:B------:R-:W-:Y:S01]  /*00b0*/  STG.E desc[UR4][R2.64], R5 ;  /* 0x0000000502007986 */ /* 0x000fe2000c101904 */
[----:B------:R-:W-:Y:S05]  /*00c0*/  EXIT ;  /* 0x000000000000794d */ /* 0x000fea0003800000 */
.L_x_0:
[----:B------:R-:W-:-:S00]  /*00d0*/  BRA `(.L_x_0) ;  /* 0xfffffffc00fc7947 */ /* 0x000fc0000383ffff */
[----:B------:R-:W-:-:S00]  /*00e0*/  NOP ;  /* 0x0000000000007918 */ /* 0x000fc00000000000 */
        /* <DEDUP_REMOVED lines=9> */
.L_x_1:


//--------------------- .nv.constant0.triton_poi_fused_leaky_relu_6 --------------------------
	.section	.nv.constant0.triton_poi_fused_leaky_relu_6,"a",@progbits
	.sectionflags	@""
	.align	4
.nv.constant0.triton_poi_fused_leaky_relu_6:
	.zero		540
